//
// Generated by NVIDIA NVVM Compiler
//
// Compiler Build ID: CL-36424714
// Cuda compilation tools, release 13.0, V13.0.88
// Based on NVVM 20.0.0
//

.version 9.0
.target sm_100
.address_size 64

	// .globl	_Z24processMandelbrotElementPdS_S_dddd

.visible .entry _Z24processMandelbrotElementPdS_S_dddd(
	.param .u64 .ptr .align 1 _Z24processMandelbrotElementPdS_S_dddd_param_0,
	.param .u64 .ptr .align 1 _Z24processMandelbrotElementPdS_S_dddd_param_1,
	.param .u64 .ptr .align 1 _Z24processMandelbrotElementPdS_S_dddd_param_2,
	.param .f64 _Z24processMandelbrotElementPdS_S_dddd_param_3,
	.param .f64 _Z24processMandelbrotElementPdS_S_dddd_param_4,
	.param .f64 _Z24processMandelbrotElementPdS_S_dddd_param_5,
	.param .f64 _Z24processMandelbrotElementPdS_S_dddd_param_6
)
{
	.reg .b32 	%r<14>;
	.reg .b64 	%rd<14>;
	.reg .b64 	%fd<20>;

	ld.param.u64 	%rd1, [_Z24processMandelbrotElementPdS_S_dddd_param_0];
	ld.param.u64 	%rd2, [_Z24processMandelbrotElementPdS_S_dddd_param_1];
	ld.param.u64 	%rd3, [_Z24processMandelbrotElementPdS_S_dddd_param_2];
	ld.param.f64 	%fd1, [_Z24processMandelbrotElementPdS_S_dddd_param_3];
	ld.param.f64 	%fd2, [_Z24processMandelbrotElementPdS_S_dddd_param_4];
	ld.param.f64 	%fd3, [_Z24processMandelbrotElementPdS_S_dddd_param_5];
	ld.param.f64 	%fd4, [_Z24processMandelbrotElementPdS_S_dddd_param_6];
	cvta.to.global.u64 	%rd4, %rd1;
	cvta.to.global.u64 	%rd5, %rd2;
	cvta.to.global.u64 	%rd6, %rd3;
	mov.u32 	%r1, %ctaid.x;
	mov.u32 	%r2, %ctaid.y;
	mov.u32 	%r3, %nctaid.x;
	mad.lo.s32 	%r4, %r2, %r3, %r1;
	mov.u32 	%r5, %tid.x;
	mov.u32 	%r6, %ntid.x;
	mov.u32 	%r7, %tid.y;
	mad.lo.s32 	%r8, %r6, %r7, %r5;
	mov.u32 	%r9, %ntid.y;
	mul.lo.s32 	%r10, %r6, %r9;
	mad.lo.s32 	%r11, %r4, %r10, %r8;
	add.s32 	%r12, %r11, %r4;
	mul.wide.s32 	%rd7, %r11, 8;
	add.s64 	%rd8, %rd6, %rd7;
	ld.global.f64 	%fd5, [%rd8];
	mul.f64 	%fd6, %fd1, %fd2;
	div.rn.f64 	%fd7, %fd4, %fd6;
	mul.wide.s32 	%rd9, %r12, 8;
	add.s64 	%rd10, %rd5, %rd9;
	ld.global.f64 	%fd8, [%rd10+8];
	ld.global.f64 	%fd9, [%rd10];
	sub.f64 	%fd10, %fd8, %fd9;
	mul.f64 	%fd11, %fd7, %fd10;
	mul.f64 	%fd12, %fd1, %fd3;
	div.rn.f64 	%fd13, %fd4, %fd12;
	add.s32 	%r13, %r11, %r10;
	mul.wide.s32 	%rd11, %r13, 8;
	add.s64 	%rd12, %rd4, %rd11;
	ld.global.f64 	%fd14, [%rd12];
	add.s64 	%rd13, %rd4, %rd7;
	ld.global.f64 	%fd15, [%rd13];
	sub.f64 	%fd16, %fd14, %fd15;
	mul.f64 	%fd17, %fd13, %fd16;
	sub.f64 	%fd18, %fd11, %fd17;
	fma.rn.f64 	%fd19, %fd18, 0dBFE0000000000000, %fd5;
	st.global.f64 	[%rd8], %fd19;
	ret;

}


// ===== COMPILED SASS (sm_100) =====

	.target	sm_100

	.elftype	@"ET_EXEC"


//--------------------- .note.nv.tkinfo           --------------------------
	.section	.note.nv.tkinfo,"",@"SHT_NOTE"
	.sectionflags	@"SHF_NOTE_NV_TKINFO"
	.tkinfo
        /*0018*/ 	.word	0x00000002
        /*0030*/ 	.string	""
        /*0030*/ 	.string	"ptxas"
        /*0030*/ 	.string	"Cuda compilation tools, release 13.0, V13.0.88"
        /*0030*/ 	.string	"Build cuda_13.0.r13.0/compiler.36424714_0"
        /*0030*/ 	.string	"-arch sm_100 -m 64 "



//--------------------- .note.nv.cuinfo           --------------------------
	.section	.note.nv.cuinfo,"",@"SHT_NOTE"
	.sectionflags	@"SHF_NOTE_NV_CUINFO"
        /*0018*/ 	.short	0x0002
        /*001a*/ 	.short	0x0064
        /*001c*/ 	.short	0x0082
	.zero		2


//--------------------- .nv.info                  --------------------------
	.section	.nv.info,"",@"SHT_CUDA_INFO"
	.align	4


	//----- nvinfo : EIATTR_REGCOUNT
	.align		4
        /*0000*/ 	.byte	0x04, 0x2f
        /*0002*/ 	.short	(.L_1 - .L_0)
	.align		4
.L_0:
        /*0004*/ 	.word	index@(_Z24processMandelbrotElementPdS_S_dddd)
        /*0008*/ 	.word	0x0000001e


	//----- nvinfo : EIATTR_FRAME_SIZE
	.align		4
.L_1:
        /*000c*/ 	.byte	0x04, 0x11
        /*000e*/ 	.short	(.L_3 - .L_2)
	.align		4
.L_2:
        /*0010*/ 	.word	index@($__internal_0_$__cuda_sm20_div_rn_f64_full)
        /*0014*/ 	.word	0x00000000


	//----- nvinfo : EIATTR_FRAME_SIZE
	.align		4
.L_3:
        /*0018*/ 	.byte	0x04, 0x11
        /*001a*/ 	.short	(.L_5 - .L_4)
	.align		4
.L_4:
        /*001c*/ 	.word	index@(_Z24processMandelbrotElementPdS_S_dddd)
        /*0020*/ 	.word	0x00000000


	//----- nvinfo : EIATTR_MIN_STACK_SIZE
	.align		4
.L_5:
        /*0024*/ 	.byte	0x04, 0x12
        /*0026*/ 	.short	(.L_7 - .L_6)
	.align		4
.L_6:
        /*0028*/ 	.word	index@(_Z24processMandelbrotElementPdS_S_dddd)
        /*002c*/ 	.word	0x00000000
.L_7:


//--------------------- .nv.compat                --------------------------
	.section	.nv.compat,"",@"SHT_CUDA_COMPAT_INFO"
	.align	4
        /*0000*/ 	.byte	0x02, 0x09, 0x00, 0x00, 0x02, 0x02, 0x01, 0x00, 0x02, 0x05, 0x05, 0x00, 0x03, 0x07, 0x01, 0x01
        /*0010*/ 	.byte	0x02, 0x03, 0x00, 0x00, 0x02, 0x06, 0x01, 0x00, 0x04, 0x0b, 0x08, 0x00, 0x01, 0x00, 0x00, 0x00
        /*0020*/ 	.byte	0x00, 0x00, 0x00, 0x00


//--------------------- .nv.info._Z24processMandelbrotElementPdS_S_dddd --------------------------
	.section	.nv.info._Z24processMandelbrotElementPdS_S_dddd,"",@"SHT_CUDA_INFO"
	.sectionflags	@""
	.align	4


	//----- nvinfo : EIATTR_CUDA_API_VERSION
	.align		4
        /*0000*/ 	.byte	0x04, 0x37
        /*0002*/ 	.short	(.L_9 - .L_8)
.L_8:
        /*0004*/ 	.word	0x00000082


	//----- nvinfo : EIATTR_KPARAM_INFO
	.align		4
.L_9:
        /*0008*/ 	.byte	0x04, 0x17
        /*000a*/ 	.short	(.L_11 - .L_10)
.L_10:
        /*000c*/ 	.word	0x00000000
        /*0010*/ 	.short	0x0006
        /*0012*/ 	.short	0x0030
        /*0014*/ 	.byte	0x00, 0xf0, 0x21, 0x00


	//----- nvinfo : EIATTR_KPARAM_INFO
	.align		4
.L_11:
        /*0018*/ 	.byte	0x04, 0x17
        /*001a*/ 	.short	(.L_13 - .L_12)
.L_12:
        /*001c*/ 	.word	0x00000000
        /*0020*/ 	.short	0x0005
        /*0022*/ 	.short	0x0028
        /*0024*/ 	.byte	0x00, 0xf0, 0x21, 0x00


	//----- nvinfo : EIATTR_KPARAM_INFO
	.align		4
.L_13:
        /*0028*/ 	.byte	0x04, 0x17
        /*002a*/ 	.short	(.L_15 - .L_14)
.L_14:
        /*002c*/ 	.word	0x00000000
        /*0030*/ 	.short	0x0004
        /*0032*/ 	.short	0x0020
        /*0034*/ 	.byte	0x00, 0xf0, 0x21, 0x00


	//----- nvinfo : EIATTR_KPARAM_INFO
	.align		4
.L_15:
        /*0038*/ 	.byte	0x04, 0x17
        /*003a*/ 	.short	(.L_17 - .L_16)
.L_16:
        /*003c*/ 	.word	0x00000000
        /*0040*/ 	.short	0x0003
        /*0042*/ 	.short	0x0018
        /*0044*/ 	.byte	0x00, 0xf0, 0x21, 0x00


	//----- nvinfo : EIATTR_KPARAM_INFO
	.align		4
.L_17:
        /*0048*/ 	.byte	0x04, 0x17
        /*004a*/ 	.short	(.L_19 - .L_18)
.L_18:
        /*004c*/ 	.word	0x00000000
        /*0050*/ 	.short	0x0002
        /*0052*/ 	.short	0x0010
        /*0054*/ 	.byte	0x00, 0xf5, 0x21, 0x00


	//----- nvinfo : EIATTR_KPARAM_INFO
	.align		4
.L_19:
        /*0058*/ 	.byte	0x04, 0x17
        /*005a*/ 	.short	(.L_21 - .L_20)
.L_20:
        /*005c*/ 	.word	0x00000000
        /*0060*/ 	.short	0x0001
        /*0062*/ 	.short	0x0008
        /*0064*/ 	.byte	0x00, 0xf5, 0x21, 0x00


	//----- nvinfo : EIATTR_KPARAM_INFO
	.align		4
.L_21:
        /*0068*/ 	.byte	0x04, 0x17
        /*006a*/ 	.short	(.L_23 - .L_22)
.L_22:
        /*006c*/ 	.word	0x00000000
        /*0070*/ 	.short	0x0000
        /*0072*/ 	.short	0x0000
        /*0074*/ 	.byte	0x00, 0xf5, 0x21, 0x00


	//----- nvinfo : EIATTR_SPARSE_MMA_MASK
	.align		4
.L_23:
        /*0078*/ 	.byte	0x03, 0x50
        /*007a*/ 	.short	0x0000


	//----- nvinfo : EIATTR_MAXREG_COUNT
	.align		4
        /*007c*/ 	.byte	0x03, 0x1b
        /*007e*/ 	.short	0x00ff


	//----- nvinfo : EIATTR_MERCURY_ISA_VERSION
	.align		4
        /*0080*/ 	.byte	0x03, 0x5f
        /*0082*/ 	.short	0x0101


	//----- nvinfo : EIATTR_VRC_CTA_INIT_COUNT
	.align		4
        /*0084*/ 	.byte	0x02, 0x4a
	.zero		1
	.zero		1


	//----- nvinfo : EIATTR_EXIT_INSTR_OFFSETS
	.align		4
        /*0088*/ 	.byte	0x04, 0x1c
        /*008a*/ 	.short	(.L_25 - .L_24)


	//   ....[0]....
.L_24:
        /*008c*/ 	.word	0x00000510


	//----- nvinfo : EIATTR_CRS_STACK_SIZE
	.align		4
.L_25:
        /*0090*/ 	.byte	0x04, 0x1e
        /*0092*/ 	.short	(.L_27 - .L_26)
.L_26:
        /*0094*/ 	.word	0x00000000


	//----- nvinfo : EIATTR_CBANK_PARAM_SIZE
	.align		4
.L_27:
        /*0098*/ 	.byte	0x03, 0x19
        /*009a*/ 	.short	0x0038


	//----- nvinfo : EIATTR_PARAM_CBANK
	.align		4
        /*009c*/ 	.byte	0x04, 0x0a
        /*009e*/ 	.short	(.L_29 - .L_28)
	.align		4
.L_28:
        /*00a0*/ 	.word	index@(.nv.constant0._Z24processMandelbrotElementPdS_S_dddd)
        /*00a4*/ 	.short	0x0380
        /*00a6*/ 	.short	0x0038


	//----- nvinfo : EIATTR_SW_WAR
	.align		4
.L_29:
        /*00a8*/ 	.byte	0x04, 0x36
        /*00aa*/ 	.short	(.L_31 - .L_30)
.L_30:
        /*00ac*/ 	.word	0x00000008
.L_31:


//--------------------- .nv.callgraph             --------------------------
	.section	.nv.callgraph,"",@"SHT_CUDA_CALLGRAPH"
	.align	4
	.sectionentsize	8
	.align		4
        /*0000*/ 	.word	0x00000000
	.align		4
        /*0004*/ 	.word	0xffffffff
	.align		4
        /*0008*/ 	.word	0x00000000
	.align		4
        /*000c*/ 	.word	0xfffffffe
	.align		4
        /*0010*/ 	.word	0x00000000
	.align		4
        /*0014*/ 	.word	0xfffffffd
	.align		4
        /*0018*/ 	.word	0x00000000
	.align		4
        /*001c*/ 	.word	0xfffffffc


//--------------------- .text._Z24processMandelbrotElementPdS_S_dddd --------------------------
	.section	.text._Z24processMandelbrotElementPdS_S_dddd,"ax",@progbits
	.align	128
        .global         _Z24processMandelbrotElementPdS_S_dddd
        .type           _Z24processMandelbrotElementPdS_S_dddd,@function
        .size           _Z24processMandelbrotElementPdS_S_dddd,(.L_x_8 - _Z24processMandelbrotElementPdS_S_dddd)
        .other          _Z24processMandelbrotElementPdS_S_dddd,@"STO_CUDA_ENTRY STV_DEFAULT"
_Z24processMandelbrotElementPdS_S_dddd:
.text._Z24processMandelbrotElementPdS_S_dddd:
[----:B------:R-:W-:Y:S01]  /*0000*/  LDC R1, c[0x0][0x37c] ;  /* 0x0000df00ff017b82 */ /* 0x000fe20000000800 */
[----:B------:R-:W0:Y:S01]  /*0010*/  S2R R0, SR_TID.X ;  /* 0x0000000000007919 */ /* 0x000e220000002100 */
[----:B------:R-:W1:Y:S06]  /*0020*/  LDCU UR6, c[0x0][0x370] ;  /* 0x00006e00ff0677ac */ /* 0x000e6c0008000800 */
[----:B------:R-:W-:Y:S01]  /*0030*/  S2UR UR4, SR_CTAID.X ;  /* 0x00000000000479c3 */ /* 0x000fe20000002500 */
[----:B------:R-:W0:Y:S01]  /*0040*/  S2R R3, SR_TID.Y ;  /* 0x0000000000037919 */ /* 0x000e220000002200 */
[----:B------:R-:W0:Y:S01]  /*0050*/  LDCU UR7, c[0x0][0x360] ;  /* 0x00006c00ff0777ac */ /* 0x000e220008000800 */
[----:B------:R-:W2:Y:S05]  /*0060*/  LDCU.64 UR8, c[0x0][0x358] ;  /* 0x00006b00ff0877ac */ /* 0x000eaa0008000a00 */
[----:B------:R-:W1:Y:S08]  /*0070*/  S2UR UR5, SR_CTAID.Y ;  /* 0x00000000000579c3 */ /* 0x000e700000002600 */
[----:B------:R-:W3:Y:S08]  /*0080*/  LDC R5, c[0x0][0x364] ;  /* 0x0000d900ff057b82 */ /* 0x000ef00000000800 */
[----:B------:R-:W4:Y:S01]  /*0090*/  LDC.64 R6, c[0x0][0x390] ;  /* 0x0000e400ff067b82 */ /* 0x000f220000000a00 */
[----:B-1----:R-:W-:-:S07]  /*00a0*/  UIMAD UR4, UR5, UR6, UR4 ;  /* 0x00000006050472a4 */ /* 0x002fce000f8e0204 */
[----:B------:R-:W1:Y:S01]  /*00b0*/  LDC.64 R14, c[0x0][0x398] ;  /* 0x0000e600ff0e7b82 */ /* 0x000e620000000a00 */
[----:B0-----:R-:W-:Y:S02]  /*00c0*/  IMAD R0, R3, UR7, R0 ;  /* 0x0000000703007c24 */ /* 0x001fe4000f8e0200 */
[----:B---3--:R-:W-:Y:S01]  /*00d0*/  IMAD R5, R5, UR7, RZ ;  /* 0x0000000705057c24 */ /* 0x008fe2000f8e02ff */
[----:B------:R-:W1:Y:S01]  /*00e0*/  LDCU.64 UR6, c[0x0][0x3a0] ;  /* 0x00007400ff0677ac */ /* 0x000e620008000a00 */
[----:B------:R-:W-:-:S03]  /*00f0*/  IMAD.MOV.U32 R2, RZ, RZ, 0x1 ;  /* 0x00000001ff027424 */ /* 0x000fc600078e00ff */
[----:B------:R-:W0:Y:S01]  /*0100*/  LDC R4, c[0x0][0x3b4] ;  /* 0x0000ed00ff047b82 */ /* 0x000e220000000800 */
[----:B------:R-:W-:-:S04]  /*0110*/  IMAD R0, R5, UR4, R0 ;  /* 0x0000000405007c24 */ /* 0x000fc8000f8e0200 */
[----:B----4-:R-:W-:-:S05]  /*0120*/  IMAD.WIDE R6, R0, 0x8, R6 ;  /* 0x0000000800067825 */ /* 0x010fca00078e0206 */
[----:B--2---:R2:W5:Y:S01]  /*0130*/  LDG.E.64 R8, desc[UR8][R6.64] ;  /* 0x0000000806087981 */ /* 0x004562000c1e1b00 */
[----:B-1----:R-:W-:Y:S01]  /*0140*/  DMUL R14, R14, UR6 ;  /* 0x000000060e0e7c28 */ /* 0x002fe20008000000 */
[----:B------:R-:W1:Y:S05]  /*0150*/  LDCU.64 UR6, c[0x0][0x3b0] ;  /* 0x00007600ff0677ac */ /* 0x000e6a0008000a00 */
[----:B------:R-:W3:Y:S01]  /*0160*/  MUFU.RCP64H R3, R15 ;  /* 0x0000000f00037308 */ /* 0x000ee20000001800 */
[----:B0-----:R-:W-:Y:S01]  /*0170*/  FSETP.GEU.AND P1, PT, |R4|, 6.5827683646048100446e-37, PT ;  /* 0x036000000400780b */ /* 0x001fe20003f2e200 */
[----:B---3--:R-:W-:-:S08]  /*0180*/  DFMA R10, -R14, R2, 1 ;  /* 0x3ff000000e0a742b */ /* 0x008fd00000000102 */
[----:B------:R-:W-:-:S08]  /*0190*/  DFMA R10, R10, R10, R10 ;  /* 0x0000000a0a0a722b */ /* 0x000fd0000000000a */
[----:B------:R-:W-:-:S08]  /*01a0*/  DFMA R10, R2, R10, R2 ;  /* 0x0000000a020a722b */ /* 0x000fd00000000002 */
[----:B------:R-:W-:-:S08]  /*01b0*/  DFMA R2, -R14, R10, 1 ;  /* 0x3ff000000e02742b */ /* 0x000fd0000000010a */
[----:B------:R-:W-:-:S08]  /*01c0*/  DFMA R2, R10, R2, R10 ;  /* 0x000000020a02722b */ /* 0x000fd0000000000a */
[----:B-1----:R-:W-:-:S08]  /*01d0*/  DMUL R12, R2, UR6 ;  /* 0x00000006020c7c28 */ /* 0x002fd00008000000 */
[----:B------:R-:W-:-:S08]  /*01e0*/  DFMA R10, -R14, R12, UR6 ;  /* 0x000000060e0a7e2b */ /* 0x000fd0000800010c */
[----:B------:R-:W-:Y:S01]  /*01f0*/  DFMA R12, R2, R10, R12 ;  /* 0x0000000a020c722b */ /* 0x000fe2000000000c */
[----:B------:R-:W0:Y:S08]  /*0200*/  LDC R2, c[0x0][0x3b0] ;  /* 0x0000ec00ff027b82 */ /* 0x000e300000000800 */
[----:B------:R-:W1:Y:S01]  /*0210*/  LDC R3, c[0x0][0x3b4] ;  /* 0x0000ed00ff037b82 */ /* 0x000e620000000800 */
[----:B------:R-:W-:-:S05]  /*0220*/  FFMA R10, RZ, R15, R13 ;  /* 0x0000000fff0a7223 */ /* 0x000fca000000000d */
[----:B------:R-:W-:Y:S01]  /*0230*/  FSETP.GT.AND P0, PT, |R10|, 1.469367938527859385e-39, PT ;  /* 0x001000000a00780b */ /* 0x000fe20003f04200 */
[----:B------:R-:W-:-:S12]  /*0240*/  VIADD R10, R0, UR4 ;  /* 0x00000004000a7c36 */ /* 0x000fd80008000000 */
[----:B--2---:R-:W-:Y:S05]  /*0250*/  @P0 BRA P1, `(.L_x_0) ;  /* 0x0000000000100947 */ /* 0x004fea0000800000 */
[----:B------:R-:W-:-:S07]  /*0260*/  MOV R4, 0x280 ;  /* 0x0000028000047802 */ /* 0x000fce0000000f00 */
[----:B01---5:R-:W-:Y:S05]  /*0270*/  CALL.REL.NOINC `($__internal_0_$__cuda_sm20_div_rn_f64_full) ;  /* 0x0000000000a87944 */ /* 0x023fea0003c00000 */
[----:B------:R-:W-:Y:S02]  /*0280*/  IMAD.MOV.U32 R12, RZ, RZ, R14 ;  /* 0x000000ffff0c7224 */ /* 0x000fe400078e000e */
[----:B------:R-:W-:-:S07]  /*0290*/  IMAD.MOV.U32 R13, RZ, RZ, R15 ;  /* 0x000000ffff0d7224 */ /* 0x000fce00078e000f */
.L_x_0:
[----:B------:R-:W2:Y:S01]  /*02a0*/  LDC.64 R14, c[0x0][0x388] ;  /* 0x0000e200ff0e7b82 */ /* 0x000ea20000000a00 */
[----:B------:R-:W3:Y:S07]  /*02b0*/  LDCU.64 UR4, c[0x0][0x398] ;  /* 0x00007300ff0477ac */ /* 0x000eee0008000a00 */
[----:B------:R-:W3:Y:S01]  /*02c0*/  LDC.64 R16, c[0x0][0x3a8] ;  /* 0x0000ea00ff107b82 */ /* 0x000ee20000000a00 */
[----:B------:R-:W-:-:S07]  /*02d0*/  IMAD.MOV.U32 R20, RZ, RZ, 0x1 ;  /* 0x00000001ff147424 */ /* 0x000fce00078e00ff */
[----:B------:R-:W4:Y:S01]  /*02e0*/  LDC R4, c[0x0][0x3b4] ;  /* 0x0000ed00ff047b82 */ /* 0x000f220000000800 */
[----:B--2---:R-:W-:-:S05]  /*02f0*/  IMAD.WIDE R14, R10, 0x8, R14 ;  /* 0x000000080a0e7825 */ /* 0x004fca00078e020e */
[----:B------:R-:W2:Y:S04]  /*0300*/  LDG.E.64 R10, desc[UR8][R14.64+0x8] ;  /* 0x000008080e0a7981 */ /* 0x000ea8000c1e1b00 */
[----:B------:R0:W2:Y:S01]  /*0310*/  LDG.E.64 R18, desc[UR8][R14.64] ;  /* 0x000000080e127981 */ /* 0x0000a2000c1e1b00 */
[----:B---3--:R-:W-:Y:S01]  /*0320*/  DMUL R16, R16, UR4 ;  /* 0x0000000410107c28 */ /* 0x008fe20008000000 */
[----:B------:R-:W0:Y:S05]  /*0330*/  LDCU.64 UR4, c[0x0][0x3b0] ;  /* 0x00007600ff0477ac */ /* 0x000e2a0008000a00 */
[----:B------:R-:W3:Y:S01]  /*0340*/  MUFU.RCP64H R21, R17 ;  /* 0x0000001100157308 */ /* 0x000ee20000001800 */
[----:B----4-:R-:W-:Y:S01]  /*0350*/  FSETP.GEU.AND P1, PT, |R4|, 6.5827683646048100446e-37, PT ;  /* 0x036000000400780b */ /* 0x010fe20003f2e200 */
[----:B---3--:R-:W-:-:S08]  /*0360*/  DFMA R22, -R16, R20, 1 ;  /* 0x3ff000001016742b */ /* 0x008fd00000000114 */
[----:B------:R-:W-:-:S08]  /*0370*/  DFMA R22, R22, R22, R22 ;  /* 0x000000161616722b */ /* 0x000fd00000000016 */
[----:B------:R-:W-:-:S08]  /*0380*/  DFMA R22, R20, R22, R20 ;  /* 0x000000161416722b */ /* 0x000fd00000000014 */
[----:B------:R-:W-:-:S08]  /*0390*/  DFMA R20, -R16, R22, 1 ;  /* 0x3ff000001014742b */ /* 0x000fd00000000116 */
[----:B------:R-:W-:-:S08]  /*03a0*/  DFMA R20, R22, R20, R22 ;  /* 0x000000141614722b */ /* 0x000fd00000000016 */
[----:B0-----:R-:W-:-:S08]  /*03b0*/  DMUL R14, R20, UR4 ;  /* 0x00000004140e7c28 */ /* 0x001fd00008000000 */
[----:B------:R-:W-:-:S08]  /*03c0*/  DFMA R22, -R16, R14, UR4 ;  /* 0x0000000410167e2b */ /* 0x000fd0000800010e */
[----:B------:R-:W-:Y:S02]  /*03d0*/  DFMA R14, R20, R22, R14 ;  /* 0x00000016140e722b */ /* 0x000fe4000000000e */
[----:B--2---:R-:W-:-:S08]  /*03e0*/  DADD R10, R10, -R18 ;  /* 0x000000000a0a7229 */ /* 0x004fd00000000812 */
[----:B------:R-:W-:-:S05]  /*03f0*/  FFMA R18, RZ, R17, R15 ;  /* 0x00000011ff127223 */ /* 0x000fca000000000f */
[----:B------:R-:W-:Y:S01]  /*0400*/  FSETP.GT.AND P0, PT, |R18|, 1.469367938527859385e-39, PT ;  /* 0x001000001200780b */ /* 0x000fe20003f04200 */
[----:B------:R-:W-:-:S12]  /*0410*/  DMUL R10, R10, R12 ;  /* 0x0000000c0a0a7228 */ /* 0x000fd80000000000 */
[----:B------:R-:W-:Y:S05]  /*0420*/  @P0 BRA P1, `(.L_x_1) ;  /* 0x0000000000100947 */ /* 0x000fea0000800000 */
[----:B------:R-:W-:Y:S01]  /*0430*/  IMAD.MOV.U32 R14, RZ, RZ, R16 ;  /* 0x000000ffff0e7224 */ /* 0x000fe200078e0010 */
[----:B------:R-:W-:Y:S01]  /*0440*/  MOV R4, 0x470 ;  /* 0x0000047000047802 */ /* 0x000fe20000000f00 */
[----:B------:R-:W-:-:S07]  /*0450*/  IMAD.MOV.U32 R15, RZ, RZ, R17 ;  /* 0x000000ffff0f7224 */ /* 0x000fce00078e0011 */
[----:B-1---5:R-:W-:Y:S05]  /*0460*/  CALL.REL.NOINC `($__internal_0_$__cuda_sm20_div_rn_f64_full) ;  /* 0x00000000002c7944 */ /* 0x022fea0003c00000 */
.L_x_1:
[----:B------:R-:W0:Y:S01]  /*0470*/  LDC.64 R12, c[0x0][0x380] ;  /* 0x0000e000ff0c7b82 */ /* 0x000e220000000a00 */
[----:B-1----:R-:W-:-:S04]  /*0480*/  IMAD.IADD R3, R5, 0x1, R0 ;  /* 0x0000000105037824 */ /* 0x002fc800078e0200 */
[----:B0-----:R-:W-:-:S04]  /*0490*/  IMAD.WIDE R2, R3, 0x8, R12 ;  /* 0x0000000803027825 */ /* 0x001fc800078e020c */
[----:B------:R-:W-:Y:S02]  /*04a0*/  IMAD.WIDE R4, R0, 0x8, R12 ;  /* 0x0000000800047825 */ /* 0x000fe400078e020c */
[----:B------:R-:W2:Y:S04]  /*04b0*/  LDG.E.64 R2, desc[UR8][R2.64] ;  /* 0x0000000802027981 */ /* 0x000ea8000c1e1b00 */
[----:B------:R-:W2:Y:S02]  /*04c0*/  LDG.E.64 R4, desc[UR8][R4.64] ;  /* 0x0000000804047981 */ /* 0x000ea4000c1e1b00 */
[----:B--2---:R-:W-:-:S08]  /*04d0*/  DADD R12, R2, -R4 ;  /* 0x00000000020c7229 */ /* 0x004fd00000000804 */
[----:B------:R-:W-:-:S08]  /*04e0*/  DFMA R10, R12, -R14, R10 ;  /* 0x8000000e0c0a722b */ /* 0x000fd0000000000a */
[----:B-----5:R-:W-:-:S07]  /*04f0*/  DFMA R8, R10, -0.5, R8 ;  /* 0xbfe000000a08782b */ /* 0x020fce0000000008 */
[----:B------:R-:W-:Y:S01]  /*0500*/  STG.E.64 desc[UR8][R6.64], R8 ;  /* 0x0000000806007986 */ /* 0x000fe2000c101b08 */
[----:B------:R-:W-:Y:S05]  /*0510*/  EXIT ;  /* 0x000000000000794d */ /* 0x000fea0003800000 */
        .weak           $__internal_0_$__cuda_sm20_div_rn_f64_full
        .type           $__internal_0_$__cuda_sm20_div_rn_f64_full,@function
        .size           $__internal_0_$__cuda_sm20_div_rn_f64_full,(.L_x_8 - $__internal_0_$__cuda_sm20_div_rn_f64_full)
$__internal_0_$__cuda_sm20_div_rn_f64_full:
[C---:B------:R-:W-:Y:S01]  /*0520*/  FSETP.GEU.AND P0, PT, |R15|.reuse, 1.469367938527859385e-39, PT ;  /* 0x001000000f00780b */ /* 0x040fe20003f0e200 */
[----:B------:R-:W-:Y:S01]  /*0530*/  IMAD.MOV.U32 R20, RZ, RZ, 0x1 ;  /* 0x00000001ff147424 */ /* 0x000fe200078e00ff */
[C---:B------:R-:W-:Y:S01]  /*0540*/  LOP3.LUT R12, R15.reuse, 0x800fffff, RZ, 0xc0, !PT ;  /* 0x800fffff0f0c7812 */ /* 0x040fe200078ec0ff */
[----:B------:R-:W-:Y:S01]  /*0550*/  IMAD.MOV.U32 R26, RZ, RZ, 0x1ca00000 ;  /* 0x1ca00000ff1a7424 */ /* 0x000fe200078e00ff */
[----:B------:R-:W-:Y:S02]  /*0560*/  LOP3.LUT R24, R15, 0x7ff00000, RZ, 0xc0, !PT ;  /* 0x7ff000000f187812 */ /* 0x000fe400078ec0ff */
[----:B------:R-:W-:Y:S01]  /*0570*/  LOP3.LUT R13, R12, 0x3ff00000, RZ, 0xfc, !PT ;  /* 0x3ff000000c0d7812 */ /* 0x000fe200078efcff */
[----:B------:R-:W-:Y:S01]  /*0580*/  IMAD.MOV.U32 R12, RZ, RZ, R14 ;  /* 0x000000ffff0c7224 */ /* 0x000fe200078e000e */
[----:B------:R-:W-:-:S04]  /*0590*/  LOP3.LUT R25, R3, 0x7ff00000, RZ, 0xc0, !PT ;  /* 0x7ff0000003197812 */ /* 0x000fc800078ec0ff */
[----:B------:R-:W-:Y:S01]  /*05a0*/  ISETP.GE.U32.AND P1, PT, R25, R24, PT ;  /* 0x000000181900720c */ /* 0x000fe20003f26070 */
[----:B------:R-:W-:Y:S01]  /*05b0*/  @!P0 DMUL R12, R14, 8.98846567431157953865e+307 ;  /* 0x7fe000000e0c8828 */ /* 0x000fe20000000000 */
[----:B------:R-:W-:-:S05]  /*05c0*/  IMAD.MOV.U32 R27, RZ, RZ, R25 ;  /* 0x000000ffff1b7224 */ /* 0x000fca00078e0019 */
[----:B------:R-:W0:Y:S02]  /*05d0*/  MUFU.RCP64H R21, R13 ;  /* 0x0000000d00157308 */ /* 0x000e240000001800 */
[----:B0-----:R-:W-:-:S08]  /*05e0*/  DFMA R16, R20, -R12, 1 ;  /* 0x3ff000001410742b */ /* 0x001fd0000000080c */
[----:B------:R-:W-:-:S08]  /*05f0*/  DFMA R16, R16, R16, R16 ;  /* 0x000000101010722b */ /* 0x000fd00000000010 */
[----:B------:R-:W-:Y:S01]  /*0600*/  DFMA R20, R20, R16, R20 ;  /* 0x000000101414722b */ /* 0x000fe20000000014 */
[----:B------:R-:W-:Y:S01]  /*0610*/  SEL R17, R26, 0x63400000, !P1 ;  /* 0x634000001a117807 */ /* 0x000fe20004800000 */
[----:B------:R-:W-:Y:S01]  /*0620*/  IMAD.MOV.U32 R16, RZ, RZ, R2 ;  /* 0x000000ffff107224 */ /* 0x000fe200078e0002 */
[----:B------:R-:W-:Y:S02]  /*0630*/  FSETP.GEU.AND P1, PT, |R3|, 1.469367938527859385e-39, PT ;  /* 0x001000000300780b */ /* 0x000fe40003f2e200 */
[----:B------:R-:W-:-:S03]  /*0640*/  LOP3.LUT R17, R17, 0x800fffff, R3, 0xf8, !PT ;  /* 0x800fffff11117812 */ /* 0x000fc600078ef803 */
[----:B------:R-:W-:-:S08]  /*0650*/  DFMA R18, R20, -R12, 1 ;  /* 0x3ff000001412742b */ /* 0x000fd0000000080c */
[----:B------:R-:W-:Y:S01]  /*0660*/  DFMA R18, R20, R18, R20 ;  /* 0x000000121412722b */ /* 0x000fe20000000014 */
[----:B------:R-:W-:Y:S10]  /*0670*/  @P1 BRA `(.L_x_2) ;  /* 0x0000000000201947 */ /* 0x000ff40003800000 */
[----:B------:R-:W-:-:S04]  /*0680*/  LOP3.LUT R20, R15, 0x7ff00000, RZ, 0xc0, !PT ;  /* 0x7ff000000f147812 */ /* 0x000fc800078ec0ff */
[----:B------:R-:W-:Y:S01]  /*0690*/  ISETP.GE.U32.AND P1, PT, R25, R20, PT ;  /* 0x000000141900720c */ /* 0x000fe20003f26070 */
[----:B------:R-:W-:-:S03]  /*06a0*/  IMAD.MOV.U32 R20, RZ, RZ, RZ ;  /* 0x000000ffff147224 */ /* 0x000fc600078e00ff */
[----:B------:R-:W-:-:S04]  /*06b0*/  SEL R21, R26, 0x63400000, !P1 ;  /* 0x634000001a157807 */ /* 0x000fc80004800000 */
[----:B------:R-:W-:-:S04]  /*06c0*/  LOP3.LUT R21, R21, 0x80000000, R3, 0xf8, !PT ;  /* 0x8000000015157812 */ /* 0x000fc800078ef803 */
[----:B------:R-:W-:-:S06]  /*06d0*/  LOP3.LUT R21, R21, 0x100000, RZ, 0xfc, !PT ;  /* 0x0010000015157812 */ /* 0x000fcc00078efcff */
[----:B------:R-:W-:-:S10]  /*06e0*/  DFMA R16, R16, 2, -R20 ;  /* 0x400000001010782b */ /* 0x000fd40000000814 */
[----:B------:R-:W-:-:S07]  /*06f0*/  LOP3.LUT R27, R17, 0x7ff00000, RZ, 0xc0, !PT ;  /* 0x7ff00000111b7812 */ /* 0x000fce00078ec0ff */
.L_x_2:
[----:B------:R-:W-:Y:S01]  /*0700*/  DMUL R20, R18, R16 ;  /* 0x0000001012147228 */ /* 0x000fe20000000000 */
[----:B------:R-:W-:-:S07]  /*0710*/  @!P0 LOP3.LUT R24, R13, 0x7ff00000, RZ, 0xc0, !PT ;  /* 0x7ff000000d188812 */ /* 0x000fce00078ec0ff */
[----:B------:R-:W-:-:S08]  /*0720*/  DFMA R22, R20, -R12, R16 ;  /* 0x8000000c1416722b */ /* 0x000fd00000000010 */
[----:B------:R-:W-:Y:S01]  /*0730*/  DFMA R22, R18, R22, R20 ;  /* 0x000000161216722b */ /* 0x000fe20000000014 */
[----:B------:R-:W-:-:S05]  /*0740*/  VIADD R18, R27, 0xffffffff ;  /* 0xffffffff1b127836 */ /* 0x000fca0000000000 */
[----:B------:R-:W-:Y:S01]  /*0750*/  ISETP.GT.U32.AND P0, PT, R18, 0x7feffffe, PT ;  /* 0x7feffffe1200780c */ /* 0x000fe20003f04070 */
[----:B------:R-:W-:-:S05]  /*0760*/  VIADD R18, R24, 0xffffffff ;  /* 0xffffffff18127836 */ /* 0x000fca0000000000 */
[----:B------:R-:W-:-:S13]  /*0770*/  ISETP.GT.U32.OR P0, PT, R18, 0x7feffffe, P0 ;  /* 0x7feffffe1200780c */ /* 0x000fda0000704470 */
[----:B------:R-:W-:Y:S05]  /*0780*/  @P0 BRA `(.L_x_3) ;  /* 0x00000000006c0947 */ /* 0x000fea0003800000 */
[----:B------:R-:W-:-:S04]  /*0790*/  LOP3.LUT R20, R15, 0x7ff00000, RZ, 0xc0, !PT ;  /* 0x7ff000000f147812 */ /* 0x000fc800078ec0ff */
[CC--:B------:R-:W-:Y:S02]  /*07a0*/  VIADDMNMX R18, R25.reuse, -R20.reuse, 0xb9600000, !PT ;  /* 0xb960000019127446 */ /* 0x0c0fe40007800914 */
[----:B------:R-:W-:Y:S01]  /*07b0*/  ISETP.GE.U32.AND P0, PT, R25, R20, PT ;  /* 0x000000141900720c */ /* 0x000fe20003f06070 */
[----:B------:R-:W-:Y:S01]  /*07c0*/  IMAD.MOV.U32 R20, RZ, RZ, RZ ;  /* 0x000000ffff147224 */ /* 0x000fe200078e00ff */
[----:B------:R-:W-:Y:S02]  /*07d0*/  VIMNMX R18, PT, PT, R18, 0x46a00000, PT ;  /* 0x46a0000012127848 */ /* 0x000fe40003fe0100 */
[----:B------:R-:W-:-:S05]  /*07e0*/  SEL R19, R26, 0x63400000, !P0 ;  /* 0x634000001a137807 */ /* 0x000fca0004000000 */
[----:B------:R-:W-:-:S04]  /*07f0*/  IMAD.IADD R24, R18, 0x1, -R19 ;  /* 0x0000000112187824 */ /* 0x000fc800078e0a13 */
[----:B------:R-:W-:-:S06]  /*0800*/  VIADD R21, R24, 0x7fe00000 ;  /* 0x7fe0000018157836 */ /* 0x000fcc0000000000 */
[----:B------:R-:W-:-:S10]  /*0810*/  DMUL R18, R22, R20 ;  /* 0x0000001416127228 */ /* 0x000fd40000000000 */
[----:B------:R-:W-:-:S13]  /*0820*/  FSETP.GTU.AND P0, PT, |R19|, 1.469367938527859385e-39, PT ;  /* 0x001000001300780b */ /* 0x000fda0003f0c200 */
[----:B------:R-:W-:Y:S05]  /*0830*/  @P0 BRA `(.L_x_4) ;  /* 0x0000000000940947 */ /* 0x000fea0003800000 */
[----:B------:R-:W-:Y:S01]  /*0840*/  DFMA R12, R22, -R12, R16 ;  /* 0x8000000c160c722b */ /* 0x000fe20000000010 */
[----:B------:R-:W-:-:S09]  /*0850*/  IMAD.MOV.U32 R20, RZ, RZ, RZ ;  /* 0x000000ffff147224 */ /* 0x000fd200078e00ff */
[C---:B------:R-:W-:Y:S02]  /*0860*/  FSETP.NEU.AND P0, PT, R13.reuse, RZ, PT ;  /* 0x000000ff0d00720b */ /* 0x040fe40003f0d000 */
[----:B------:R-:W-:-:S04]  /*0870*/  LOP3.LUT R15, R13, 0x80000000, R15, 0x48, !PT ;  /* 0x800000000d0f7812 */ /* 0x000fc800078e480f */
[----:B------:R-:W-:-:S07]  /*0880*/  LOP3.LUT R21, R15, R21, RZ, 0xfc, !PT ;  /* 0x000000150f157212 */ /* 0x000fce00078efcff */
[----:B------:R-:W-:Y:S05]  /*0890*/  @!P0 BRA `(.L_x_4) ;  /* 0x00000000007c8947 */ /* 0x000fea0003800000 */
[----:B------:R-:W-:Y:S01]  /*08a0*/  IMAD.MOV R13, RZ, RZ, -R24 ;  /* 0x000000ffff0d7224 */ /* 0x000fe200078e0a18 */
[----:B------:R-:W-:Y:S01]  /*08b0*/  DMUL.RP R20, R22, R20 ;  /* 0x0000001416147228 */ /* 0x000fe20000008000 */
[----:B------:R-:W-:-:S06]  /*08c0*/  IMAD.MOV.U32 R12, RZ, RZ, RZ ;  /* 0x000000ffff0c7224 */ /* 0x000fcc00078e00ff */
[----:B------:R-:W-:-:S03]  /*08d0*/  DFMA R12, R18, -R12, R22 ;  /* 0x8000000c120c722b */ /* 0x000fc60000000016 */
[----:B------:R-:W-:-:S03]  /*08e0*/  LOP3.LUT R15, R21, R15, RZ, 0x3c, !PT ;  /* 0x0000000f150f7212 */ /* 0x000fc600078e3cff */
[----:B------:R-:W-:-:S04]  /*08f0*/  IADD3 R12, PT, PT, -R24, -0x43300000, RZ ;  /* 0xbcd00000180c7810 */ /* 0x000fc80007ffe1ff */
[----:B------:R-:W-:-:S04]  /*0900*/  FSETP.NEU.AND P0, PT, |R13|, R12, PT ;  /* 0x0000000c0d00720b */ /* 0x000fc80003f0d200 */
[----:B------:R-:W-:Y:S02]  /*0910*/  FSEL R18, R20, R18, !P0 ;  /* 0x0000001214127208 */ /* 0x000fe40004000000 */
[----:B------:R-:W-:Y:S01]  /*0920*/  FSEL R19, R15, R19, !P0 ;  /* 0x000000130f137208 */ /* 0x000fe20004000000 */
[----:B------:R-:W-:Y:S06]  /*0930*/  BRA `(.L_x_4) ;  /* 0x0000000000547947 */ /* 0x000fec0003800000 */
.L_x_3:
[----:B------:R-:W-:-:S14]  /*0940*/  DSETP.NAN.AND P0, PT, R2, R2, PT ;  /* 0x000000020200722a */ /* 0x000fdc0003f08000 */
[----:B------:R-:W-:Y:S05]  /*0950*/  @P0 BRA `(.L_x_5) ;  /* 0x0000000000440947 */ /* 0x000fea0003800000 */
[----:B------:R-:W-:-:S14]  /*0960*/  DSETP.NAN.AND P0, PT, R14, R14, PT ;  /* 0x0000000e0e00722a */ /* 0x000fdc0003f08000 */
[----:B------:R-:W-:Y:S05]  /*0970*/  @P0 BRA `(.L_x_6) ;  /* 0x0000000000300947 */ /* 0x000fea0003800000 */
[----:B------:R-:W-:Y:S01]  /*0980*/  ISETP.NE.AND P0, PT, R27, R24, PT ;  /* 0x000000181b00720c */ /* 0x000fe20003f05270 */
[----:B------:R-:W-:Y:S02]  /*0990*/  IMAD.MOV.U32 R18, RZ, RZ, 0x0 ;  /* 0x00000000ff127424 */ /* 0x000fe400078e00ff */
[----:B------:R-:W-:-:S10]  /*09a0*/  IMAD.MOV.U32 R19, RZ, RZ, -0x80000 ;  /* 0xfff80000ff137424 */ /* 0x000fd400078e00ff */
[----:B------:R-:W-:Y:S05]  /*09b0*/  @!P0 BRA `(.L_x_4) ;  /* 0x0000000000348947 */ /* 0x000fea0003800000 */
[----:B------:R-:W-:Y:S02]  /*09c0*/  ISETP.NE.AND P0, PT, R27, 0x7ff00000, PT ;  /* 0x7ff000001b00780c */ /* 0x000fe40003f05270 */
[----:B------:R-:W-:Y:S02]  /*09d0*/  LOP3.LUT R19, R3, 0x80000000, R15, 0x48, !PT ;  /* 0x8000000003137812 */ /* 0x000fe400078e480f */
[----:B------:R-:W-:-:S13]  /*09e0*/  ISETP.EQ.OR P0, PT, R24, RZ, !P0 ;  /* 0x000000ff1800720c */ /* 0x000fda0004702670 */
[----:B------:R-:W-:Y:S01]  /*09f0*/  @P0 LOP3.LUT R12, R19, 0x7ff00000, RZ, 0xfc, !PT ;  /* 0x7ff00000130c0812 */ /* 0x000fe200078efcff */
[----:B------:R-:W-:Y:S02]  /*0a00*/  @!P0 IMAD.MOV.U32 R18, RZ, RZ, RZ ;  /* 0x000000ffff128224 */ /* 0x000fe400078e00ff */
[----:B------:R-:W-:Y:S02]  /*0a10*/  @P0 IMAD.MOV.U32 R18, RZ, RZ, RZ ;  /* 0x000000ffff120224 */ /* 0x000fe400078e00ff */
[----:B------:R-:W-:Y:S01]  /*0a20*/  @P0 IMAD.MOV.U32 R19, RZ, RZ, R12 ;  /* 0x000000ffff130224 */ /* 0x000fe200078e000c */
[----:B------:R-:W-:Y:S06]  /*0a30*/  BRA `(.L_x_4) ;  /* 0x0000000000147947 */ /* 0x000fec0003800000 */
.L_x_6:
[----:B------:R-:W-:Y:S01]  /*0a40*/  LOP3.LUT R19, R15, 0x80000, RZ, 0xfc, !PT ;  /* 0x000800000f137812 */ /* 0x000fe200078efcff */
[----:B------:R-:W-:Y:S01]  /*0a50*/  IMAD.MOV.U32 R18, RZ, RZ, R14 ;  /* 0x000000ffff127224 */ /* 0x000fe200078e000e */
[----:B------:R-:W-:Y:S06]  /*0a60*/  BRA `(.L_x_4) ;  /* 0x0000000000087947 */ /* 0x000fec0003800000 */
.L_x_5:
[----:B------:R-:W-:Y:S01]  /*0a70*/  LOP3.LUT R19, R3, 0x80000, RZ, 0xfc, !PT ;  /* 0x0008000003137812 */ /* 0x000fe200078efcff */
[----:B------:R-:W-:-:S07]  /*0a80*/  IMAD.MOV.U32 R18, RZ, RZ, R2 ;  /* 0x000000ffff127224 */ /* 0x000fce00078e0002 */
.L_x_4:
[----:B------:R-:W-:Y:S02]  /*0a90*/  IMAD.MOV.U32 R12, RZ, RZ, R4 ;  /* 0x000000ffff0c7224 */ /* 0x000fe400078e0004 */
[----:B------:R-:W-:Y:S02]  /*0aa0*/  IMAD.MOV.U32 R13, RZ, RZ, 0x0 ;  /* 0x00000000ff0d7424 */ /* 0x000fe400078e00ff */
[----:B------:R-:W-:Y:S02]  /*0ab0*/  IMAD.MOV.U32 R14, RZ, RZ, R18 ;  /* 0x000000ffff0e7224 */ /* 0x000fe400078e0012 */
[----:B------:R-:W-:Y:S01]  /*0ac0*/  IMAD.MOV.U32 R15, RZ, RZ, R19 ;  /* 0x000000ffff0f7224 */ /* 0x000fe200078e0013 */
[----:B------:R-:W-:Y:S06]  /*0ad0*/  RET.REL.NODEC R12 `(_Z24processMandelbrotElementPdS_S_dddd) ;  /* 0xfffffff40c487950 */ /* 0x000fec0003c3ffff */
.L_x_7:
[----:B------:R-:W-:-:S00]  /*0ae0*/  BRA `(.L_x_7) ;  /* 0xfffffffc00fc7947 */ /* 0x000fc0000383ffff */
[----:B------:R-:W-:-:S00]  /*0af0*/  NOP ;  /* 0x0000000000007918 */ /* 0x000fc00000000000 */
        /* <DEDUP_REMOVED lines=8> */
.L_x_8:


//--------------------- .nv.shared.reserved.0     --------------------------
	.section	.nv.shared.reserved.0,"aw",@nobits
	.weak		__nv_reservedSMEM_offset_0_alias
	.size		__nv_reservedSMEM_offset_0_alias, 0, 64
	.other		__nv_reservedSMEM_offset_0_alias,@"STO_CUDA_RESERVED_SHARED STV_DEFAULT"
__nv_reservedSMEM_offset_0_alias:
	.zero		0
	.zero		64


//--------------------- .nv.constant0._Z24processMandelbrotElementPdS_S_dddd --------------------------
	.section	.nv.constant0._Z24processMandelbrotElementPdS_S_dddd,"a",@progbits
	.sectionflags	@""
	.align	4
.nv.constant0._Z24processMandelbrotElementPdS_S_dddd:
	.zero		952


//--------------------- SYMBOLS --------------------------

	.type		.nv.reservedSmem.offset0,@object
	.size		.nv.reservedSmem.offset0,0x4
